//
// Generated by NVIDIA NVVM Compiler
//
// Compiler Build ID: CL-36424714
// Cuda compilation tools, release 13.0, V13.0.88
// Based on NVVM 20.0.0
//

.version 9.0
.target sm_100
.address_size 64

	// .globl	_Z17leaky_relu_kernelPKfPfi

.visible .entry _Z17leaky_relu_kernelPKfPfi(
	.param .u64 .ptr .align 1 _Z17leaky_relu_kernelPKfPfi_param_0,
	.param .u64 .ptr .align 1 _Z17leaky_relu_kernelPKfPfi_param_1,
	.param .u32 _Z17leaky_relu_kernelPKfPfi_param_2
)
{
	.reg .pred 	%p<3>;
	.reg .b32 	%r<6>;
	.reg .b32 	%f<4>;
	.reg .b64 	%rd<8>;

	ld.param.u64 	%rd1, [_Z17leaky_relu_kernelPKfPfi_param_0];
	ld.param.u64 	%rd2, [_Z17leaky_relu_kernelPKfPfi_param_1];
	ld.param.u32 	%r2, [_Z17leaky_relu_kernelPKfPfi_param_2];
	mov.u32 	%r3, %tid.x;
	mov.u32 	%r4, %ntid.x;
	mov.u32 	%r5, %ctaid.x;
	mad.lo.s32 	%r1, %r4, %r5, %r3;
	setp.ge.s32 	%p1, %r1, %r2;
	@%p1 bra 	$L__BB0_2;
	cvta.to.global.u64 	%rd3, %rd1;
	cvta.to.global.u64 	%rd4, %rd2;
	mul.wide.s32 	%rd5, %r1, 4;
	add.s64 	%rd6, %rd3, %rd5;
	ld.global.f32 	%f1, [%rd6];
	setp.ge.f32 	%p2, %f1, 0f00000000;
	mul.f32 	%f2, %f1, 0f3C23D70A;
	selp.f32 	%f3, %f1, %f2, %p2;
	add.s64 	%rd7, %rd4, %rd5;
	st.global.f32 	[%rd7], %f3;
$L__BB0_2:
	ret;

}


// ===== COMPILED SASS (sm_100) =====

	.target	sm_100

	.elftype	@"ET_EXEC"


//--------------------- .note.nv.tkinfo           --------------------------
	.section	.note.nv.tkinfo,"",@"SHT_NOTE"
	.sectionflags	@"SHF_NOTE_NV_TKINFO"
	.tkinfo
        /*0018*/ 	.word	0x00000002
        /*0030*/ 	.string	""
        /*0030*/ 	.string	"ptxas"
        /*0030*/ 	.string	"Cuda compilation tools, release 13.0, V13.0.88"
        /*0030*/ 	.string	"Build cuda_13.0.r13.0/compiler.36424714_0"
        /*0030*/ 	.string	"-arch sm_100 -m 64 "



//--------------------- .note.nv.cuinfo           --------------------------
	.section	.note.nv.cuinfo,"",@"SHT_NOTE"
	.sectionflags	@"SHF_NOTE_NV_CUINFO"
        /*0018*/ 	.short	0x0002
        /*001a*/ 	.short	0x0064
        /*001c*/ 	.short	0x0082
	.zero		2


//--------------------- .nv.info                  --------------------------
	.section	.nv.info,"",@"SHT_CUDA_INFO"
	.align	4


	//----- nvinfo : EIATTR_REGCOUNT
	.align		4
        /*0000*/ 	.byte	0x04, 0x2f
        /*0002*/ 	.short	(.L_1 - .L_0)
	.align		4
.L_0:
        /*0004*/ 	.word	index@(_Z17leaky_relu_kernelPKfPfi)
        /*0008*/ 	.word	0x0000000c


	//----- nvinfo : EIATTR_FRAME_SIZE
	.align		4
.L_1:
        /*000c*/ 	.byte	0x04, 0x11
        /*000e*/ 	.short	(.L_3 - .L_2)
	.align		4
.L_2:
        /*0010*/ 	.word	index@(_Z17leaky_relu_kernelPKfPfi)
        /*0014*/ 	.word	0x00000000


	//----- nvinfo : EIATTR_MIN_STACK_SIZE
	.align		4
.L_3:
        /*0018*/ 	.byte	0x04, 0x12
        /*001a*/ 	.short	(.L_5 - .L_4)
	.align		4
.L_4:
        /*001c*/ 	.word	index@(_Z17leaky_relu_kernelPKfPfi)
        /*0020*/ 	.word	0x00000000
.L_5:


//--------------------- .nv.compat                --------------------------
	.section	.nv.compat,"",@"SHT_CUDA_COMPAT_INFO"
	.align	4
        /*0000*/ 	.byte	0x02, 0x09, 0x00, 0x00, 0x02, 0x02, 0x01, 0x00, 0x02, 0x05, 0x05, 0x00, 0x03, 0x07, 0x01, 0x01
        /*0010*/ 	.byte	0x02, 0x03, 0x00, 0x00, 0x02, 0x06, 0x01, 0x00, 0x04, 0x0b, 0x08, 0x00, 0x09, 0x00, 0x00, 0x00
        /*0020*/ 	.byte	0x00, 0x00, 0x00, 0x00


//--------------------- .nv.info._Z17leaky_relu_kernelPKfPfi --------------------------
	.section	.nv.info._Z17leaky_relu_kernelPKfPfi,"",@"SHT_CUDA_INFO"
	.sectionflags	@""
	.align	4


	//----- nvinfo : EIATTR_CUDA_API_VERSION
	.align		4
        /*0000*/ 	.byte	0x04, 0x37
        /*0002*/ 	.short	(.L_7 - .L_6)
.L_6:
        /*0004*/ 	.word	0x00000082


	//----- nvinfo : EIATTR_KPARAM_INFO
	.align		4
.L_7:
        /*0008*/ 	.byte	0x04, 0x17
        /*000a*/ 	.short	(.L_9 - .L_8)
.L_8:
        /*000c*/ 	.word	0x00000000
        /*0010*/ 	.short	0x0002
        /*0012*/ 	.short	0x0010
        /*0014*/ 	.byte	0x00, 0xf0, 0x11, 0x00


	//----- nvinfo : EIATTR_KPARAM_INFO
	.align		4
.L_9:
        /*0018*/ 	.byte	0x04, 0x17
        /*001a*/ 	.short	(.L_11 - .L_10)
.L_10:
        /*001c*/ 	.word	0x00000000
        /*0020*/ 	.short	0x0001
        /*0022*/ 	.short	0x0008
        /*0024*/ 	.byte	0x00, 0xf5, 0x21, 0x00


	//----- nvinfo : EIATTR_KPARAM_INFO
	.align		4
.L_11:
        /*0028*/ 	.byte	0x04, 0x17
        /*002a*/ 	.short	(.L_13 - .L_12)
.L_12:
        /*002c*/ 	.word	0x00000000
        /*0030*/ 	.short	0x0000
        /*0032*/ 	.short	0x0000
        /*0034*/ 	.byte	0x00, 0xf5, 0x21, 0x00


	//----- nvinfo : EIATTR_SPARSE_MMA_MASK
	.align		4
.L_13:
        /*0038*/ 	.byte	0x03, 0x50
        /*003a*/ 	.short	0x0000


	//----- nvinfo : EIATTR_MAXREG_COUNT
	.align		4
        /*003c*/ 	.byte	0x03, 0x1b
        /*003e*/ 	.short	0x00ff


	//----- nvinfo : EIATTR_MERCURY_ISA_VERSION
	.align		4
        /*0040*/ 	.byte	0x03, 0x5f
        /*0042*/ 	.short	0x0101


	//----- nvinfo : EIATTR_VRC_CTA_INIT_COUNT
	.align		4
        /*0044*/ 	.byte	0x02, 0x4a
	.zero		1
	.zero		1


	//----- nvinfo : EIATTR_EXIT_INSTR_OFFSETS
	.align		4
        /*0048*/ 	.byte	0x04, 0x1c
        /*004a*/ 	.short	(.L_15 - .L_14)


	//   ....[0]....
.L_14:
        /*004c*/ 	.word	0x00000070


	//   ....[1]....
        /*0050*/ 	.word	0x00000110


	//----- nvinfo : EIATTR_CBANK_PARAM_SIZE
	.align		4
.L_15:
        /*0054*/ 	.byte	0x03, 0x19
        /*0056*/ 	.short	0x0014


	//----- nvinfo : EIATTR_PARAM_CBANK
	.align		4
        /*0058*/ 	.byte	0x04, 0x0a
        /*005a*/ 	.short	(.L_17 - .L_16)
	.align		4
.L_16:
        /*005c*/ 	.word	index@(.nv.constant0._Z17leaky_relu_kernelPKfPfi)
        /*0060*/ 	.short	0x0380
        /*0062*/ 	.short	0x0014


	//----- nvinfo : EIATTR_SW_WAR
	.align		4
.L_17:
        /*0064*/ 	.byte	0x04, 0x36
        /*0066*/ 	.short	(.L_19 - .L_18)
.L_18:
        /*0068*/ 	.word	0x00000008
.L_19:


//--------------------- .nv.callgraph             --------------------------
	.section	.nv.callgraph,"",@"SHT_CUDA_CALLGRAPH"
	.align	4
	.sectionentsize	8
	.align		4
        /*0000*/ 	.word	0x00000000
	.align		4
        /*0004*/ 	.word	0xffffffff
	.align		4
        /*0008*/ 	.word	0x00000000
	.align		4
        /*000c*/ 	.word	0xfffffffe
	.align		4
        /*0010*/ 	.word	0x00000000
	.align		4
        /*0014*/ 	.word	0xfffffffd
	.align		4
        /*0018*/ 	.word	0x00000000
	.align		4
        /*001c*/ 	.word	0xfffffffc


//--------------------- .text._Z17leaky_relu_kernelPKfPfi --------------------------
	.section	.text._Z17leaky_relu_kernelPKfPfi,"ax",@progbits
	.align	128
        .global         _Z17leaky_relu_kernelPKfPfi
        .type           _Z17leaky_relu_kernelPKfPfi,@function
        .size           _Z17leaky_relu_kernelPKfPfi,(.L_x_1 - _Z17leaky_relu_kernelPKfPfi)
        .other          _Z17leaky_relu_kernelPKfPfi,@"STO_CUDA_ENTRY STV_DEFAULT"
_Z17leaky_relu_kernelPKfPfi:
.text._Z17leaky_relu_kernelPKfPfi:
[----:B------:R-:W-:Y:S01]  /*0000*/  LDC R1, c[0x0][0x37c] ;  /* 0x0000df00ff017b82 */ /* 0x000fe20000000800 */
[----:B------:R-:W0:Y:S01]  /*0010*/  S2R R7, SR_TID.X ;  /* 0x0000000000077919 */ /* 0x000e220000002100 */
[----:B------:R-:W0:Y:S01]  /*0020*/  LDCU UR4, c[0x0][0x360] ;  /* 0x00006c00ff0477ac */ /* 0x000e220008000800 */
[----:B------:R-:W0:Y:S01]  /*0030*/  S2R R0, SR_CTAID.X ;  /* 0x0000000000007919 */ /* 0x000e220000002500 */
[----:B------:R-:W1:Y:S01]  /*0040*/  LDCU UR5, c[0x0][0x390] ;  /* 0x00007200ff0577ac */ /* 0x000e620008000800 */
[----:B0-----:R-:W-:-:S05]  /*0050*/  IMAD R7, R0, UR4, R7 ;  /* 0x0000000400077c24 */ /* 0x001fca000f8e0207 */
[----:B-1----:R-:W-:-:S13]  /*0060*/  ISETP.GE.AND P0, PT, R7, UR5, PT ;  /* 0x0000000507007c0c */ /* 0x002fda000bf06270 */
[----:B------:R-:W-:Y:S05]  /*0070*/  @P0 EXIT ;  /* 0x000000000000094d */ /* 0x000fea0003800000 */
[----:B------:R-:W0:Y:S01]  /*0080*/  LDC.64 R2, c[0x0][0x380] ;  /* 0x0000e000ff027b82 */ /* 0x000e220000000a00 */
[----:B------:R-:W1:Y:S07]  /*0090*/  LDCU.64 UR4, c[0x0][0x358] ;  /* 0x00006b00ff0477ac */ /* 0x000e6e0008000a00 */
[----:B------:R-:W2:Y:S01]  /*00a0*/  LDC.64 R4, c[0x0][0x388] ;  /* 0x0000e200ff047b82 */ /* 0x000ea20000000a00 */
[----:B0-----:R-:W-:-:S05]  /*00b0*/  IMAD.WIDE R2, R7, 0x4, R2 ;  /* 0x0000000407027825 */ /* 0x001fca00078e0202 */
[----:B-1----:R-:W3:Y:S01]  /*00c0*/  LDG.E R9, desc[UR4][R2.64] ;  /* 0x0000000402097981 */ /* 0x002ee2000c1e1900 */
[----:B--2---:R-:W-:Y:S01]  /*00d0*/  IMAD.WIDE R4, R7, 0x4, R4 ;  /* 0x0000000407047825 */ /* 0x004fe200078e0204 */
[----:B---3--:R-:W-:-:S13]  /*00e0*/  FSETP.GE.AND P0, PT, R9, RZ, PT ;  /* 0x000000ff0900720b */ /* 0x008fda0003f06000 */
[----:B------:R-:W-:-:S05]  /*00f0*/  @!P0 FMUL R9, R9, 0.0099999997764825820923 ;  /* 0x3c23d70a09098820 */ /* 0x000fca0000400000 */
[----:B------:R-:W-:Y:S01]  /*0100*/  STG.E desc[UR4][R4.64], R9 ;  /* 0x0000000904007986 */ /* 0x000fe2000c101904 */
[----:B------:R-:W-:Y:S05]  /*0110*/  EXIT ;  /* 0x000000000000794d */ /* 0x000fea0003800000 */
.L_x_0:
[----:B------:R-:W-:-:S00]  /*0120*/  BRA `(.L_x_0) ;  /* 0xfffffffc00fc7947 */ /* 0x000fc0000383ffff */
[----:B------:R-:W-:-:S00]  /*0130*/  NOP ;  /* 0x0000000000007918 */ /* 0x000fc00000000000 */
        /* <DEDUP_REMOVED lines=12> */
.L_x_1:


//--------------------- .nv.shared.reserved.0     --------------------------
	.section	.nv.shared.reserved.0,"aw",@nobits
	.weak		__nv_reservedSMEM_offset_0_alias
	.size		__nv_reservedSMEM_offset_0_alias, 0, 64
	.other		__nv_reservedSMEM_offset_0_alias,@"STO_CUDA_RESERVED_SHARED STV_DEFAULT"
__nv_reservedSMEM_offset_0_alias:
	.zero		0
	.zero		64


//--------------------- .nv.constant0._Z17leaky_relu_kernelPKfPfi --------------------------
	.section	.nv.constant0._Z17leaky_relu_kernelPKfPfi,"a",@progbits
	.sectionflags	@""
	.align	4
.nv.constant0._Z17leaky_relu_kernelPKfPfi:
	.zero		916


//--------------------- SYMBOLS --------------------------

	.type		.nv.reservedSmem.offset0,@object
	.size		.nv.reservedSmem.offset0,0x4
